//
// Generated by NVIDIA NVVM Compiler
//
// Compiler Build ID: CL-36424714
// Cuda compilation tools, release 13.0, V13.0.88
// Based on NVVM 20.0.0
//

.version 9.0
.target sm_100
.address_size 64

	// .globl	_Z19gpu_make_iterationsP8aux_argsPi

.visible .entry _Z19gpu_make_iterationsP8aux_argsPi(
	.param .u64 .ptr .align 1 _Z19gpu_make_iterationsP8aux_argsPi_param_0,
	.param .u64 .ptr .align 1 _Z19gpu_make_iterationsP8aux_argsPi_param_1
)
{
	.reg .pred 	%p<7>;
	.reg .b32 	%r<19>;
	.reg .b32 	%f<32>;
	.reg .b64 	%rd<24>;
	.reg .b64 	%fd<6>;

	ld.param.u64 	%rd16, [_Z19gpu_make_iterationsP8aux_argsPi_param_0];
	ld.param.u64 	%rd15, [_Z19gpu_make_iterationsP8aux_argsPi_param_1];
	cvta.to.global.u64 	%rd1, %rd16;
	ld.global.u32 	%r1, [%rd1+16];
	ld.global.u32 	%r2, [%rd1+20];
	mul.lo.s32 	%r3, %r2, %r1;
	mov.u32 	%r8, %ctaid.x;
	mov.u32 	%r4, %ntid.x;
	mov.u32 	%r9, %tid.x;
	mad.lo.s32 	%r5, %r8, %r4, %r9;
	setp.ge.u32 	%p1, %r5, %r3;
	@%p1 bra 	$L__BB0_8;
	ld.global.f32 	%f12, [%rd1+8];
	ld.global.f32 	%f13, [%rd1];
	ld.global.f32 	%f14, [%rd1+12];
	ld.global.f32 	%f15, [%rd1+4];
	cvt.u64.u32 	%rd21, %r5;
	mov.u32 	%r10, %nctaid.x;
	mul.lo.s32 	%r11, %r4, %r10;
	cvt.u64.u32 	%rd3, %r11;
	cvt.rn.f32.u32 	%f16, %r2;
	sub.f32 	%f17, %f14, %f15;
	div.rn.f32 	%f1, %f17, %f16;
	cvt.rn.f32.u32 	%f18, %r1;
	sub.f32 	%f19, %f12, %f13;
	div.rn.f32 	%f2, %f19, %f18;
	cvt.u64.u32 	%rd4, %r3;
	cvta.to.global.u64 	%rd5, %rd15;
$L__BB0_2:
	ld.global.u32 	%rd7, [%rd1+16];
	and.b64  	%rd17, %rd21, -4294967296;
	setp.ne.s64 	%p2, %rd17, 0;
	@%p2 bra 	$L__BB0_4;
	cvt.u32.u64 	%r12, %rd7;
	cvt.u32.u64 	%r13, %rd21;
	div.u32 	%r14, %r13, %r12;
	mul.lo.s32 	%r15, %r14, %r12;
	sub.s32 	%r16, %r13, %r15;
	cvt.u64.u32 	%rd22, %r14;
	cvt.u64.u32 	%rd23, %r16;
	bra.uni 	$L__BB0_5;
$L__BB0_4:
	div.u64 	%rd22, %rd21, %rd7;
	mul.lo.s64 	%rd18, %rd22, %rd7;
	sub.s64 	%rd23, %rd21, %rd18;
$L__BB0_5:
	cvt.rn.f32.u64 	%f21, %rd23;
	ld.global.f32 	%f22, [%rd1];
	fma.rn.f32 	%f3, %f2, %f21, %f22;
	cvt.rn.f32.u64 	%f23, %rd22;
	ld.global.f32 	%f24, [%rd1+4];
	fma.rn.f32 	%f25, %f1, %f23, %f24;
	cvt.f64.f32 	%fd1, %f25;
	mov.b32 	%r18, 0;
	mov.f32 	%f28, 0f00000000;
	mov.f32 	%f29, %f28;
	mov.f32 	%f30, %f28;
	mov.f32 	%f31, %f28;
$L__BB0_6:
	sub.f32 	%f26, %f29, %f28;
	add.f32 	%f8, %f3, %f26;
	cvt.f64.f32 	%fd2, %f31;
	add.f64 	%fd3, %fd2, %fd2;
	cvt.f64.f32 	%fd4, %f30;
	fma.rn.f64 	%fd5, %fd3, %fd4, %fd1;
	cvt.rn.f32.f64 	%f30, %fd5;
	add.s32 	%r7, %r18, 1;
	mul.f32 	%f29, %f8, %f8;
	mul.f32 	%f28, %f30, %f30;
	add.f32 	%f27, %f29, %f28;
	setp.le.f32 	%p3, %f27, 0f40800000;
	setp.lt.u32 	%p4, %r18, 99;
	and.pred  	%p5, %p3, %p4;
	mov.u32 	%r18, %r7;
	mov.f32 	%f31, %f8;
	@%p5 bra 	$L__BB0_6;
	shl.b64 	%rd19, %rd21, 2;
	add.s64 	%rd20, %rd5, %rd19;
	st.global.u32 	[%rd20], %r7;
	add.s64 	%rd21, %rd21, %rd3;
	setp.lt.u64 	%p6, %rd21, %rd4;
	@%p6 bra 	$L__BB0_2;
$L__BB0_8:
	ret;

}


// ===== COMPILED SASS (sm_100) =====

	.target	sm_100

	.elftype	@"ET_EXEC"


//--------------------- .note.nv.tkinfo           --------------------------
	.section	.note.nv.tkinfo,"",@"SHT_NOTE"
	.sectionflags	@"SHF_NOTE_NV_TKINFO"
	.tkinfo
        /*0018*/ 	.word	0x00000002
        /*0030*/ 	.string	""
        /*0030*/ 	.string	"ptxas"
        /*0030*/ 	.string	"Cuda compilation tools, release 13.0, V13.0.88"
        /*0030*/ 	.string	"Build cuda_13.0.r13.0/compiler.36424714_0"
        /*0030*/ 	.string	"-arch sm_100 -m 64 "



//--------------------- .note.nv.cuinfo           --------------------------
	.section	.note.nv.cuinfo,"",@"SHT_NOTE"
	.sectionflags	@"SHF_NOTE_NV_CUINFO"
        /*0018*/ 	.short	0x0002
        /*001a*/ 	.short	0x0064
        /*001c*/ 	.short	0x0082
	.zero		2


//--------------------- .nv.info                  --------------------------
	.section	.nv.info,"",@"SHT_CUDA_INFO"
	.align	4


	//----- nvinfo : EIATTR_REGCOUNT
	.align		4
        /*0000*/ 	.byte	0x04, 0x2f
        /*0002*/ 	.short	(.L_1 - .L_0)
	.align		4
.L_0:
        /*0004*/ 	.word	index@(_Z19gpu_make_iterationsP8aux_argsPi)
        /*0008*/ 	.word	0x00000016


	//----- nvinfo : EIATTR_FRAME_SIZE
	.align		4
.L_1:
        /*000c*/ 	.byte	0x04, 0x11
        /*000e*/ 	.short	(.L_3 - .L_2)
	.align		4
.L_2:
        /*0010*/ 	.word	index@($__internal_1_$__cuda_sm3x_div_rn_noftz_f32_slowpath)
        /*0014*/ 	.word	0x00000000


	//----- nvinfo : EIATTR_FRAME_SIZE
	.align		4
.L_3:
        /*0018*/ 	.byte	0x04, 0x11
        /*001a*/ 	.short	(.L_5 - .L_4)
	.align		4
.L_4:
        /*001c*/ 	.word	index@($__internal_0_$__cuda_sm20_div_u64)
        /*0020*/ 	.word	0x00000000


	//----- nvinfo : EIATTR_FRAME_SIZE
	.align		4
.L_5:
        /*0024*/ 	.byte	0x04, 0x11
        /*0026*/ 	.short	(.L_7 - .L_6)
	.align		4
.L_6:
        /*0028*/ 	.word	index@(_Z19gpu_make_iterationsP8aux_argsPi)
        /*002c*/ 	.word	0x00000000


	//----- nvinfo : EIATTR_MIN_STACK_SIZE
	.align		4
.L_7:
        /*0030*/ 	.byte	0x04, 0x12
        /*0032*/ 	.short	(.L_9 - .L_8)
	.align		4
.L_8:
        /*0034*/ 	.word	index@(_Z19gpu_make_iterationsP8aux_argsPi)
        /*0038*/ 	.word	0x00000000
.L_9:


//--------------------- .nv.compat                --------------------------
	.section	.nv.compat,"",@"SHT_CUDA_COMPAT_INFO"
	.align	4
        /*0000*/ 	.byte	0x02, 0x09, 0x00, 0x00, 0x02, 0x02, 0x01, 0x00, 0x02, 0x05, 0x05, 0x00, 0x03, 0x07, 0x01, 0x01
        /*0010*/ 	.byte	0x02, 0x03, 0x00, 0x00, 0x02, 0x06, 0x01, 0x00, 0x04, 0x0b, 0x08, 0x00, 0x01, 0x00, 0x00, 0x00
        /*0020*/ 	.byte	0x00, 0x00, 0x00, 0x00


//--------------------- .nv.info._Z19gpu_make_iterationsP8aux_argsPi --------------------------
	.section	.nv.info._Z19gpu_make_iterationsP8aux_argsPi,"",@"SHT_CUDA_INFO"
	.sectionflags	@""
	.align	4


	//----- nvinfo : EIATTR_CUDA_API_VERSION
	.align		4
        /*0000*/ 	.byte	0x04, 0x37
        /*0002*/ 	.short	(.L_11 - .L_10)
.L_10:
        /*0004*/ 	.word	0x00000082


	//----- nvinfo : EIATTR_KPARAM_INFO
	.align		4
.L_11:
        /*0008*/ 	.byte	0x04, 0x17
        /*000a*/ 	.short	(.L_13 - .L_12)
.L_12:
        /*000c*/ 	.word	0x00000000
        /*0010*/ 	.short	0x0001
        /*0012*/ 	.short	0x0008
        /*0014*/ 	.byte	0x00, 0xf5, 0x21, 0x00


	//----- nvinfo : EIATTR_KPARAM_INFO
	.align		4
.L_13:
        /*0018*/ 	.byte	0x04, 0x17
        /*001a*/ 	.short	(.L_15 - .L_14)
.L_14:
        /*001c*/ 	.word	0x00000000
        /*0020*/ 	.short	0x0000
        /*0022*/ 	.short	0x0000
        /*0024*/ 	.byte	0x00, 0xf5, 0x21, 0x00


	//----- nvinfo : EIATTR_SPARSE_MMA_MASK
	.align		4
.L_15:
        /*0028*/ 	.byte	0x03, 0x50
        /*002a*/ 	.short	0x0000


	//----- nvinfo : EIATTR_MAXREG_COUNT
	.align		4
        /*002c*/ 	.byte	0x03, 0x1b
        /*002e*/ 	.short	0x00ff


	//----- nvinfo : EIATTR_MERCURY_ISA_VERSION
	.align		4
        /*0030*/ 	.byte	0x03, 0x5f
        /*0032*/ 	.short	0x0101


	//----- nvinfo : EIATTR_VRC_CTA_INIT_COUNT
	.align		4
        /*0034*/ 	.byte	0x02, 0x4a
	.zero		1
	.zero		1


	//----- nvinfo : EIATTR_EXIT_INSTR_OFFSETS
	.align		4
        /*0038*/ 	.byte	0x04, 0x1c
        /*003a*/ 	.short	(.L_17 - .L_16)


	//   ....[0]....
.L_16:
        /*003c*/ 	.word	0x000000b0


	//   ....[1]....
        /*0040*/ 	.word	0x000007b0


	//----- nvinfo : EIATTR_CRS_STACK_SIZE
	.align		4
.L_17:
        /*0044*/ 	.byte	0x04, 0x1e
        /*0046*/ 	.short	(.L_19 - .L_18)
.L_18:
        /*0048*/ 	.word	0x00000000


	//----- nvinfo : EIATTR_CBANK_PARAM_SIZE
	.align		4
.L_19:
        /*004c*/ 	.byte	0x03, 0x19
        /*004e*/ 	.short	0x0010


	//----- nvinfo : EIATTR_PARAM_CBANK
	.align		4
        /*0050*/ 	.byte	0x04, 0x0a
        /*0052*/ 	.short	(.L_21 - .L_20)
	.align		4
.L_20:
        /*0054*/ 	.word	index@(.nv.constant0._Z19gpu_make_iterationsP8aux_argsPi)
        /*0058*/ 	.short	0x0380
        /*005a*/ 	.short	0x0010


	//----- nvinfo : EIATTR_SW_WAR
	.align		4
.L_21:
        /*005c*/ 	.byte	0x04, 0x36
        /*005e*/ 	.short	(.L_23 - .L_22)
.L_22:
        /*0060*/ 	.word	0x00000008
.L_23:


//--------------------- .nv.callgraph             --------------------------
	.section	.nv.callgraph,"",@"SHT_CUDA_CALLGRAPH"
	.align	4
	.sectionentsize	8
	.align		4
        /*0000*/ 	.word	0x00000000
	.align		4
        /*0004*/ 	.word	0xffffffff
	.align		4
        /*0008*/ 	.word	0x00000000
	.align		4
        /*000c*/ 	.word	0xfffffffe
	.align		4
        /*0010*/ 	.word	0x00000000
	.align		4
        /*0014*/ 	.word	0xfffffffd
	.align		4
        /*0018*/ 	.word	0x00000000
	.align		4
        /*001c*/ 	.word	0xfffffffc


//--------------------- .text._Z19gpu_make_iterationsP8aux_argsPi --------------------------
	.section	.text._Z19gpu_make_iterationsP8aux_argsPi,"ax",@progbits
	.align	128
        .global         _Z19gpu_make_iterationsP8aux_argsPi
        .type           _Z19gpu_make_iterationsP8aux_argsPi,@function
        .size           _Z19gpu_make_iterationsP8aux_argsPi,(.L_x_17 - _Z19gpu_make_iterationsP8aux_argsPi)
        .other          _Z19gpu_make_iterationsP8aux_argsPi,@"STO_CUDA_ENTRY STV_DEFAULT"
_Z19gpu_make_iterationsP8aux_argsPi:
.text._Z19gpu_make_iterationsP8aux_argsPi:
[----:B------:R-:W-:Y:S08]  /*0000*/  LDC R1, c[0x0][0x37c] ;  /* 0x0000df00ff017b82 */ /* 0x000ff00000000800 */
[----:B------:R-:W0:Y:S01]  /*0010*/  LDC.64 R6, c[0x0][0x380] ;  /* 0x0000e000ff067b82 */ /* 0x000e220000000a00 */
[----:B------:R-:W0:Y:S02]  /*0020*/  LDCU.64 UR4, c[0x0][0x358] ;  /* 0x00006b00ff0477ac */ /* 0x000e240008000a00 */
[----:B0-----:R-:W2:Y:S04]  /*0030*/  LDG.E R8, desc[UR4][R6.64+0x10] ;  /* 0x0000100406087981 */ /* 0x001ea8000c1e1900 */
[----:B------:R-:W2:Y:S01]  /*0040*/  LDG.E R3, desc[UR4][R6.64+0x14] ;  /* 0x0000140406037981 */ /* 0x000ea2000c1e1900 */
[----:B------:R-:W0:Y:S01]  /*0050*/  S2UR UR6, SR_CTAID.X ;  /* 0x00000000000679c3 */ /* 0x000e220000002500 */
[----:B------:R-:W0:Y:S07]  /*0060*/  S2R R5, SR_TID.X ;  /* 0x0000000000057919 */ /* 0x000e2e0000002100 */
[----:B------:R-:W0:Y:S02]  /*0070*/  LDC R12, c[0x0][0x360] ;  /* 0x0000d800ff0c7b82 */ /* 0x000e240000000800 */
[----:B0-----:R-:W-:-:S02]  /*0080*/  IMAD R5, R12, UR6, R5 ;  /* 0x000000060c057c24 */ /* 0x001fc4000f8e0205 */
[----:B--2---:R-:W-:-:S05]  /*0090*/  IMAD R2, R8, R3, RZ ;  /* 0x0000000308027224 */ /* 0x004fca00078e02ff */
[----:B------:R-:W-:-:S13]  /*00a0*/  ISETP.GE.U32.AND P0, PT, R5, R2, PT ;  /* 0x000000020500720c */ /* 0x000fda0003f06070 */
[----:B------:R-:W-:Y:S05]  /*00b0*/  @P0 EXIT ;  /* 0x000000000000094d */ /* 0x000fea0003800000 */
[----:B------:R-:W2:Y:S04]  /*00c0*/  LDG.E R0, desc[UR4][R6.64+0xc] ;  /* 0x00000c0406007981 */ /* 0x000ea8000c1e1900 */
[----:B------:R-:W2:Y:S01]  /*00d0*/  LDG.E R11, desc[UR4][R6.64+0x4] ;  /* 0x00000404060b7981 */ /* 0x000ea2000c1e1900 */
[----:B------:R-:W-:-:S03]  /*00e0*/  I2FP.F32.U32 R3, R3 ;  /* 0x0000000300037245 */ /* 0x000fc60000201000 */
[----:B------:R-:W5:Y:S01]  /*00f0*/  LDG.E R9, desc[UR4][R6.64+0x8] ;  /* 0x0000080406097981 */ /* 0x000f62000c1e1900 */
[----:B------:R-:W0:Y:S01]  /*0100*/  MUFU.RCP R4, R3 ;  /* 0x0000000300047308 */ /* 0x000e220000001000 */
[----:B------:R-:W1:Y:S02]  /*0110*/  LDCU UR6, c[0x0][0x370] ;  /* 0x00006e00ff0677ac */ /* 0x000e640008000800 */
[----:B------:R3:W5:Y:S02]  /*0120*/  LDG.E R10, desc[UR4][R6.64] ;  /* 0x00000004060a7981 */ /* 0x000764000c1e1900 */
[----:B---3--:R-:W-:Y:S02]  /*0130*/  IMAD.MOV.U32 R6, RZ, RZ, R5 ;  /* 0x000000ffff067224 */ /* 0x008fe400078e0005 */
[----:B------:R-:W-:Y:S02]  /*0140*/  IMAD.MOV.U32 R7, RZ, RZ, RZ ;  /* 0x000000ffff077224 */ /* 0x000fe400078e00ff */
[----:B0-----:R-:W-:Y:S01]  /*0150*/  FFMA R13, -R3, R4, 1 ;  /* 0x3f800000030d7423 */ /* 0x001fe20000000104 */
[----:B-1----:R-:W-:-:S03]  /*0160*/  IMAD R5, R12, UR6, RZ ;  /* 0x000000060c057c24 */ /* 0x002fc6000f8e02ff */
[----:B------:R-:W-:Y:S01]  /*0170*/  FFMA R13, R4, R13, R4 ;  /* 0x0000000d040d7223 */ /* 0x000fe20000000004 */
[----:B--2---:R-:W-:-:S04]  /*0180*/  FADD R0, R0, -R11 ;  /* 0x8000000b00007221 */ /* 0x004fc80000000000 */
[----:B------:R-:W0:Y:S01]  /*0190*/  FCHK P0, R0, R3 ;  /* 0x0000000300007302 */ /* 0x000e220000000000 */
[----:B------:R-:W-:-:S04]  /*01a0*/  FFMA R4, R0, R13, RZ ;  /* 0x0000000d00047223 */ /* 0x000fc800000000ff */
[----:B------:R-:W-:-:S04]  /*01b0*/  FFMA R11, -R3, R4, R0 ;  /* 0x00000004030b7223 */ /* 0x000fc80000000100 */
[----:B------:R-:W-:Y:S01]  /*01c0*/  FFMA R4, R13, R11, R4 ;  /* 0x0000000b0d047223 */ /* 0x000fe20000000004 */
[----:B0-----:R-:W-:Y:S06]  /*01d0*/  @!P0 BRA `(.L_x_0) ;  /* 0x00000000000c8947 */ /* 0x001fec0003800000 */
[----:B------:R-:W-:-:S07]  /*01e0*/  MOV R12, 0x200 ;  /* 0x00000200000c7802 */ /* 0x000fce0000000f00 */
[----:B-----5:R-:W-:Y:S05]  /*01f0*/  CALL.REL.NOINC `($__internal_1_$__cuda_sm3x_div_rn_noftz_f32_slowpath) ;  /* 0x00000008007c7944 */ /* 0x020fea0003c00000 */
[----:B------:R-:W-:-:S07]  /*0200*/  IMAD.MOV.U32 R4, RZ, RZ, R0 ;  /* 0x000000ffff047224 */ /* 0x000fce00078e0000 */
.L_x_0:
[----:B------:R-:W-:Y:S01]  /*0210*/  I2FP.F32.U32 R11, R8 ;  /* 0x00000008000b7245 */ /* 0x000fe20000201000 */
[----:B-----5:R-:W-:-:S03]  /*0220*/  FADD R0, R9, -R10 ;  /* 0x8000000a09007221 */ /* 0x020fc60000000000 */
[----:B------:R-:W0:Y:S08]  /*0230*/  MUFU.RCP R8, R11 ;  /* 0x0000000b00087308 */ /* 0x000e300000001000 */
[----:B------:R-:W1:Y:S01]  /*0240*/  FCHK P0, R0, R11 ;  /* 0x0000000b00007302 */ /* 0x000e620000000000 */
[----:B0-----:R-:W-:-:S04]  /*0250*/  FFMA R3, -R11, R8, 1 ;  /* 0x3f8000000b037423 */ /* 0x001fc80000000108 */
[----:B------:R-:W-:-:S04]  /*0260*/  FFMA R3, R8, R3, R8 ;  /* 0x0000000308037223 */ /* 0x000fc80000000008 */
[----:B------:R-:W-:-:S04]  /*0270*/  FFMA R8, R0, R3, RZ ;  /* 0x0000000300087223 */ /* 0x000fc800000000ff */
[----:B------:R-:W-:-:S04]  /*0280*/  FFMA R9, -R11, R8, R0 ;  /* 0x000000080b097223 */ /* 0x000fc80000000100 */
[----:B------:R-:W-:Y:S01]  /*0290*/  FFMA R3, R3, R9, R8 ;  /* 0x0000000903037223 */ /* 0x000fe20000000008 */
[----:B-1----:R-:W-:Y:S06]  /*02a0*/  @!P0 BRA `(.L_x_1) ;  /* 0x0000000000108947 */ /* 0x002fec0003800000 */
[----:B------:R-:W-:Y:S01]  /*02b0*/  IMAD.MOV.U32 R3, RZ, RZ, R11 ;  /* 0x000000ffff037224 */ /* 0x000fe200078e000b */
[----:B------:R-:W-:-:S07]  /*02c0*/  MOV R12, 0x2e0 ;  /* 0x000002e0000c7802 */ /* 0x000fce0000000f00 */
[----:B------:R-:W-:Y:S05]  /*02d0*/  CALL.REL.NOINC `($__internal_1_$__cuda_sm3x_div_rn_noftz_f32_slowpath) ;  /* 0x0000000800447944 */ /* 0x000fea0003c00000 */
[----:B------:R-:W-:-:S07]  /*02e0*/  MOV R3, R0 ;  /* 0x0000000000037202 */ /* 0x000fce0000000f00 */
.L_x_1:
[----:B------:R-:W0:Y:S02]  /*02f0*/  LDC.64 R8, c[0x0][0x380] ;  /* 0x0000e000ff087b82 */ /* 0x000e240000000a00 */
[----:B0-----:R0:W5:Y:S01]  /*0300*/  LDG.E R11, desc[UR4][R8.64+0x10] ;  /* 0x00001004080b7981 */ /* 0x001162000c1e1900 */
[----:B------:R-:W-:Y:S01]  /*0310*/  ISETP.NE.U32.AND P0, PT, R7, RZ, PT ;  /* 0x000000ff0700720c */ /* 0x000fe20003f05070 */
[----:B------:R-:W-:-:S12]  /*0320*/  BSSY.RECONVERGENT B0, `(.L_x_2) ;  /* 0x0000022000007945 */ /* 0x000fd80003800200 */
[----:B0-----:R-:W-:Y:S05]  /*0330*/  @P0 BRA `(.L_x_3) ;  /* 0x00000000005c0947 */ /* 0x001fea0003800000 */
[----:B-----5:R-:W0:Y:S01]  /*0340*/  I2F.U32.RP R0, R11 ;  /* 0x0000000b00007306 */ /* 0x020e220000209000 */
[----:B------:R-:W-:Y:S01]  /*0350*/  IMAD.MOV R13, RZ, RZ, -R11 ;  /* 0x000000ffff0d7224 */ /* 0x000fe200078e0a0b */
[----:B------:R-:W-:Y:S01]  /*0360*/  ISETP.NE.U32.AND P2, PT, R11, RZ, PT ;  /* 0x000000ff0b00720c */ /* 0x000fe20003f45070 */
[----:B------:R-:W-:-:S05]  /*0370*/  IMAD.MOV.U32 R17, RZ, RZ, RZ ;  /* 0x000000ffff117224 */ /* 0x000fca00078e00ff */
[----:B0-----:R-:W0:Y:S02]  /*0380*/  MUFU.RCP R0, R0 ;  /* 0x0000000000007308 */ /* 0x001e240000001000 */
[----:B0-----:R-:W-:-:S06]  /*0390*/  VIADD R8, R0, 0xffffffe ;  /* 0x0ffffffe00087836 */ /* 0x001fcc0000000000 */
[----:B------:R0:W1:Y:S02]  /*03a0*/  F2I.FTZ.U32.TRUNC.NTZ R9, R8 ;  /* 0x0000000800097305 */ /* 0x000064000021f000 */
[----:B0-----:R-:W-:Y:S02]  /*03b0*/  IMAD.MOV.U32 R8, RZ, RZ, RZ ;  /* 0x000000ffff087224 */ /* 0x001fe400078e00ff */
[----:B-1----:R-:W-:-:S04]  /*03c0*/  IMAD R13, R13, R9, RZ ;  /* 0x000000090d0d7224 */ /* 0x002fc800078e02ff */
[----:B------:R-:W-:-:S06]  /*03d0*/  IMAD.HI.U32 R9, R9, R13, R8 ;  /* 0x0000000d09097227 */ /* 0x000fcc00078e0008 */
[----:B------:R-:W-:-:S05]  /*03e0*/  IMAD.HI.U32 R10, R9, R6, RZ ;  /* 0x00000006090a7227 */ /* 0x000fca00078e00ff */
[----:B------:R-:W-:-:S05]  /*03f0*/  IADD3 R12, PT, PT, -R10, RZ, RZ ;  /* 0x000000ff0a0c7210 */ /* 0x000fca0007ffe1ff */
[----:B------:R-:W-:-:S05]  /*0400*/  IMAD R12, R11, R12, R6 ;  /* 0x0000000c0b0c7224 */ /* 0x000fca00078e0206 */
[----:B------:R-:W-:-:S13]  /*0410*/  ISETP.GE.U32.AND P0, PT, R12, R11, PT ;  /* 0x0000000b0c00720c */ /* 0x000fda0003f06070 */
[----:B------:R-:W-:Y:S02]  /*0420*/  @P0 IMAD.IADD R12, R12, 0x1, -R11 ;  /* 0x000000010c0c0824 */ /* 0x000fe400078e0a0b */
[----:B------:R-:W-:-:S03]  /*0430*/  @P0 VIADD R10, R10, 0x1 ;  /* 0x000000010a0a0836 */ /* 0x000fc60000000000 */
[----:B------:R-:W-:-:S13]  /*0440*/  ISETP.GE.U32.AND P1, PT, R12, R11, PT ;  /* 0x0000000b0c00720c */ /* 0x000fda0003f26070 */
[----:B------:R-:W-:Y:S01]  /*0450*/  @P1 VIADD R10, R10, 0x1 ;  /* 0x000000010a0a1836 */ /* 0x000fe20000000000 */
[----:B------:R-:W-:-:S04]  /*0460*/  @!P2 LOP3.LUT R10, RZ, R11, RZ, 0x33, !PT ;  /* 0x0000000bff0aa212 */ /* 0x000fc800078e33ff */
[----:B------:R-:W-:-:S05]  /*0470*/  IADD3 R0, PT, PT, -R10, RZ, RZ ;  /* 0x000000ff0a007210 */ /* 0x000fca0007ffe1ff */
[----:B------:R-:W-:Y:S02]  /*0480*/  IMAD R0, R11, R0, R6 ;  /* 0x000000000b007224 */ /* 0x000fe400078e0206 */
[----:B------:R-:W-:Y:S01]  /*0490*/  IMAD.MOV.U32 R11, RZ, RZ, RZ ;  /* 0x000000ffff0b7224 */ /* 0x000fe200078e00ff */
[----:B------:R-:W-:Y:S06]  /*04a0*/  BRA `(.L_x_4) ;  /* 0x0000000000247947 */ /* 0x000fec0003800000 */
.L_x_3:
[----:B------:R-:W-:-:S07]  /*04b0*/  MOV R0, 0x4d0 ;  /* 0x000004d000007802 */ /* 0x000fce0000000f00 */
[----:B-----5:R-:W-:Y:S05]  /*04c0*/  CALL.REL.NOINC `($__internal_0_$__cuda_sm20_div_u64) ;  /* 0x0000000000bc7944 */ /* 0x020fea0003c00000 */
[----:B------:R-:W-:-:S05]  /*04d0*/  IADD3 R8, P0, PT, RZ, -R10, RZ ;  /* 0x8000000aff087210 */ /* 0x000fca0007f1e0ff */
[----:B------:R-:W-:Y:S02]  /*04e0*/  IMAD.X R0, RZ, RZ, ~R13, P0 ;  /* 0x000000ffff007224 */ /* 0x000fe400000e0e0d */
[----:B------:R-:W-:-:S04]  /*04f0*/  IMAD.WIDE.U32 R8, R11, R8, R6 ;  /* 0x000000080b087225 */ /* 0x000fc800078e0006 */
[----:B------:R-:W-:Y:S01]  /*0500*/  IMAD R11, R0, R11, RZ ;  /* 0x0000000b000b7224 */ /* 0x000fe200078e02ff */
[----:B------:R-:W-:-:S03]  /*0510*/  MOV R0, R8 ;  /* 0x0000000800007202 */ /* 0x000fc60000000f00 */
[----:B------:R-:W-:Y:S02]  /*0520*/  IMAD.IADD R17, R9, 0x1, R11 ;  /* 0x0000000109117824 */ /* 0x000fe400078e020b */
[----:B------:R-:W-:-:S07]  /*0530*/  IMAD.MOV.U32 R11, RZ, RZ, R13 ;  /* 0x000000ffff0b7224 */ /* 0x000fce00078e000d */
.L_x_4:
[----:B------:R-:W-:Y:S05]  /*0540*/  BSYNC.RECONVERGENT B0 ;  /* 0x0000000000007941 */ /* 0x000fea0003800200 */
.L_x_2:
[----:B------:R-:W0:Y:S02]  /*0550*/  LDC.64 R12, c[0x0][0x380] ;  /* 0x0000e000ff0c7b82 */ /* 0x000e240000000a00 */
[----:B0-----:R-:W2:Y:S04]  /*0560*/  LDG.E R8, desc[UR4][R12.64+0x4] ;  /* 0x000004040c087981 */ /* 0x001ea8000c1e1900 */
[----:B------:R-:W3:Y:S01]  /*0570*/  LDG.E R15, desc[UR4][R12.64] ;  /* 0x000000040c0f7981 */ /* 0x000ee2000c1e1900 */
[----:B------:R0:W2:Y:S01]  /*0580*/  I2F.U64 R9, R10 ;  /* 0x0000000a00097312 */ /* 0x0000a20000301000 */
[----:B------:R-:W-:Y:S01]  /*0590*/  BSSY.RECONVERGENT B0, `(.L_x_5) ;  /* 0x0000018000007945 */ /* 0x000fe20003800200 */
[----:B0-----:R-:W-:Y:S01]  /*05a0*/  IMAD.MOV.U32 R10, RZ, RZ, R0 ;  /* 0x000000ffff0a7224 */ /* 0x001fe200078e0000 */
[----:B------:R-:W-:-:S02]  /*05b0*/  MOV R11, R17 ;  /* 0x00000011000b7202 */ /* 0x000fc40000000f00 */
[----:B------:R-:W-:-:S03]  /*05c0*/  CS2R R16, SRZ ;  /* 0x0000000000107805 */ /* 0x000fc6000001ff00 */
[----:B------:R-:W3:Y:S01]  /*05d0*/  I2F.U64 R0, R10 ;  /* 0x0000000a00007312 */ /* 0x000ee20000301000 */
[----:B--2---:R-:W-:Y:S01]  /*05e0*/  FFMA R8, R9, R4, R8 ;  /* 0x0000000409087223 */ /* 0x004fe20000000008 */
[----:B---3--:R-:W-:Y:S01]  /*05f0*/  FFMA R19, R0, R3, R15 ;  /* 0x0000000300137223 */ /* 0x008fe2000000000f */
[----:B------:R-:W-:-:S05]  /*0600*/  IMAD.MOV.U32 R0, RZ, RZ, RZ ;  /* 0x000000ffff007224 */ /* 0x000fca00078e00ff */
[----:B------:R-:W0:Y:S01]  /*0610*/  F2F.F64.F32 R8, R8 ;  /* 0x0000000800087310 */ /* 0x000e220000201800 */
[----:B------:R-:W-:-:S07]  /*0620*/  CS2R R14, SRZ ;  /* 0x00000000000e7805 */ /* 0x000fce000001ff00 */
.L_x_6:
[----:B------:R1:W2:Y:S01]  /*0630*/  F2F.F64.F32 R10, R17 ;  /* 0x00000011000a7310 */ /* 0x0002a20000201800 */
[----:B------:R-:W-:Y:S01]  /*0640*/  FADD R0, R15, -R0 ;  /* 0x800000000f007221 */ /* 0x000fe20000000000 */
[C---:B------:R-:W-:Y:S01]  /*0650*/  ISETP.GE.U32.AND P0, PT, R14.reuse, 0x63, PT ;  /* 0x000000630e00780c */ /* 0x040fe20003f06070 */
[----:B------:R-:W-:-:S05]  /*0660*/  VIADD R14, R14, 0x1 ;  /* 0x000000010e0e7836 */ /* 0x000fca0000000000 */
[----:B------:R-:W0:Y:S01]  /*0670*/  F2F.F64.F32 R12, R16 ;  /* 0x00000010000c7310 */ /* 0x000e220000201800 */
[----:B-1----:R-:W-:-:S04]  /*0680*/  FADD R17, R19, R0 ;  /* 0x0000000013117221 */ /* 0x002fc80000000000 */
[----:B------:R-:W-:Y:S01]  /*0690*/  FMUL R15, R17, R17 ;  /* 0x00000011110f7220 */ /* 0x000fe20000400000 */
[----:B--2---:R-:W-:-:S08]  /*06a0*/  DADD R10, R10, R10 ;  /* 0x000000000a0a7229 */ /* 0x004fd0000000000a */
[----:B0-----:R-:W-:-:S06]  /*06b0*/  DFMA R10, R10, R12, R8 ;  /* 0x0000000c0a0a722b */ /* 0x001fcc0000000008 */
[----:B------:R-:W0:Y:S02]  /*06c0*/  F2F.F32.F64 R16, R10 ;  /* 0x0000000a00107310 */ /* 0x000e240000301000 */
[----:B0-----:R-:W-:-:S04]  /*06d0*/  FMUL R0, R16, R16 ;  /* 0x0000001010007220 */ /* 0x001fc80000400000 */
[----:B------:R-:W-:-:S05]  /*06e0*/  FADD R12, R15, R0 ;  /* 0x000000000f0c7221 */ /* 0x000fca0000000000 */
[----:B------:R-:W-:-:S13]  /*06f0*/  FSETP.LE.AND P1, PT, R12, 4, PT ;  /* 0x408000000c00780b */ /* 0x000fda0003f23000 */
[----:B------:R-:W-:Y:S05]  /*0700*/  @!P0 BRA P1, `(.L_x_6) ;  /* 0xfffffffc00c88947 */ /* 0x000fea000083ffff */
[----:B------:R-:W-:Y:S05]  /*0710*/  BSYNC.RECONVERGENT B0 ;  /* 0x0000000000007941 */ /* 0x000fea0003800200 */
.L_x_5:
[----:B------:R-:W0:Y:S02]  /*0720*/  LDCU.64 UR6, c[0x0][0x388] ;  /* 0x00007100ff0677ac */ /* 0x000e240008000a00 */
[----:B0-----:R-:W-:-:S04]  /*0730*/  LEA R8, P0, R6, UR6, 0x2 ;  /* 0x0000000606087c11 */ /* 0x001fc8000f8010ff */
[----:B------:R-:W-:Y:S02]  /*0740*/  LEA.HI.X R9, R6, UR7, R7, 0x2, P0 ;  /* 0x0000000706097c11 */ /* 0x000fe400080f1407 */
[----:B------:R-:W-:-:S03]  /*0750*/  IADD3 R6, P0, PT, R5, R6, RZ ;  /* 0x0000000605067210 */ /* 0x000fc60007f1e0ff */
[----:B------:R0:W-:Y:S02]  /*0760*/  STG.E desc[UR4][R8.64], R14 ;  /* 0x0000000e08007986 */ /* 0x0001e4000c101904 */
[----:B------:R-:W-:Y:S01]  /*0770*/  IMAD.X R7, RZ, RZ, R7, P0 ;  /* 0x000000ffff077224 */ /* 0x000fe200000e0607 */
[----:B------:R-:W-:-:S04]  /*0780*/  ISETP.GE.U32.AND P0, PT, R6, R2, PT ;  /* 0x000000020600720c */ /* 0x000fc80003f06070 */
[----:B------:R-:W-:-:S13]  /*0790*/  ISETP.GE.U32.AND.EX P0, PT, R7, RZ, PT, P0 ;  /* 0x000000ff0700720c */ /* 0x000fda0003f06100 */
[----:B0-----:R-:W-:Y:S05]  /*07a0*/  @!P0 BRA `(.L_x_1) ;  /* 0xfffffff800d08947 */ /* 0x001fea000383ffff */
[----:B------:R-:W-:Y:S05]  /*07b0*/  EXIT ;  /* 0x000000000000794d */ /* 0x000fea0003800000 */
        .weak           $__internal_0_$__cuda_sm20_div_u64
        .type           $__internal_0_$__cuda_sm20_div_u64,@function
        .size           $__internal_0_$__cuda_sm20_div_u64,($__internal_1_$__cuda_sm3x_div_rn_noftz_f32_slowpath - $__internal_0_$__cuda_sm20_div_u64)
$__internal_0_$__cuda_sm20_div_u64:
[----:B------:R-:W-:Y:S01]  /*07c0*/  MOV R14, R11 ;  /* 0x0000000b000e7202 */ /* 0x000fe20000000f00 */
[----:B------:R-:W-:-:S04]  /*07d0*/  IMAD.MOV.U32 R15, RZ, RZ, RZ ;  /* 0x000000ffff0f7224 */ /* 0x000fc800078e00ff */
[----:B------:R-:W0:Y:S08]  /*07e0*/  I2F.U64.RP R10, R14 ;  /* 0x0000000e000a7312 */ /* 0x000e300000309000 */
[----:B0-----:R-:W0:Y:S02]  /*07f0*/  MUFU.RCP R10, R10 ;  /* 0x0000000a000a7308 */ /* 0x001e240000001000 */
[----:B0-----:R-:W-:-:S06]  /*0800*/  VIADD R8, R10, 0x1ffffffe ;  /* 0x1ffffffe0a087836 */ /* 0x001fcc0000000000 */
[----:B------:R-:W0:Y:S02]  /*0810*/  F2I.U64.TRUNC R8, R8 ;  /* 0x0000000800087311 */ /* 0x000e24000020d800 */
[----:B0-----:R-:W-:-:S04]  /*0820*/  IMAD.WIDE.U32 R12, R8, R11, RZ ;  /* 0x0000000b080c7225 */ /* 0x001fc800078e00ff */
[----:B------:R-:W-:Y:S01]  /*0830*/  IMAD R13, R9, R11, R13 ;  /* 0x0000000b090d7224 */ /* 0x000fe200078e020d */
[----:B------:R-:W-:-:S05]  /*0840*/  IADD3 R17, P0, PT, RZ, -R12, RZ ;  /* 0x8000000cff117210 */ /* 0x000fca0007f1e0ff */
[----:B------:R-:W-:-:S04]  /*0850*/  IMAD.HI.U32 R12, R8, R17, RZ ;  /* 0x00000011080c7227 */ /* 0x000fc800078e00ff */
[----:B------:R-:W-:Y:S01]  /*0860*/  IMAD.X R19, RZ, RZ, ~R13, P0 ;  /* 0x000000ffff137224 */ /* 0x000fe200000e0e0d */
[----:B------:R-:W-:-:S03]  /*0870*/  MOV R13, R8 ;  /* 0x00000008000d7202 */ /* 0x000fc60000000f00 */
[-C--:B------:R-:W-:Y:S02]  /*0880*/  IMAD R15, R9, R19.reuse, RZ ;  /* 0x00000013090f7224 */ /* 0x080fe400078e02ff */
[----:B------:R-:W-:-:S04]  /*0890*/  IMAD.WIDE.U32 R12, P0, R8, R19, R12 ;  /* 0x00000013080c7225 */ /* 0x000fc8000780000c */
[----:B------:R-:W-:-:S04]  /*08a0*/  IMAD.HI.U32 R19, R9, R19, RZ ;  /* 0x0000001309137227 */ /* 0x000fc800078e00ff */
[----:B------:R-:W-:-:S04]  /*08b0*/  IMAD.HI.U32 R12, P1, R9, R17, R12 ;  /* 0x00000011090c7227 */ /* 0x000fc8000782000c */
[----:B------:R-:W-:Y:S01]  /*08c0*/  IMAD.X R10, R19, 0x1, R9, P0 ;  /* 0x00000001130a7824 */ /* 0x000fe200000e0609 */
[----:B------:R-:W-:-:S04]  /*08d0*/  IADD3 R13, P2, PT, R15, R12, RZ ;  /* 0x0000000c0f0d7210 */ /* 0x000fc80007f5e0ff */
[----:B------:R-:W-:Y:S01]  /*08e0*/  IADD3.X R15, PT, PT, RZ, RZ, R10, P2, P1 ;  /* 0x000000ffff0f7210 */ /* 0x000fe200017e240a */
[----:B------:R-:W-:-:S03]  /*08f0*/  IMAD.WIDE.U32 R8, R13, R11, RZ ;  /* 0x0000000b0d087225 */ /* 0x000fc600078e00ff */
[----:B------:R-:W-:Y:S01]  /*0900*/  IADD3 R17, P0, PT, RZ, -R8, RZ ;  /* 0x80000008ff117210 */ /* 0x000fe20007f1e0ff */
[----:B------:R-:W-:Y:S02]  /*0910*/  IMAD R8, R15, R11, R9 ;  /* 0x0000000b0f087224 */ /* 0x000fe400078e0209 */
[----:B------:R-:W-:Y:S02]  /*0920*/  HFMA2 R9, -RZ, RZ, 0, 0 ;  /* 0x00000000ff097431 */ /* 0x000fe400000001ff */
[----:B------:R-:W-:-:S04]  /*0930*/  IMAD.HI.U32 R12, R13, R17, RZ ;  /* 0x000000110d0c7227 */ /* 0x000fc800078e00ff */
[----:B------:R-:W-:-:S04]  /*0940*/  IMAD.X R8, RZ, RZ, ~R8, P0 ;  /* 0x000000ffff087224 */ /* 0x000fc800000e0e08 */
[----:B------:R-:W-:-:S04]  /*0950*/  IMAD.WIDE.U32 R12, P0, R13, R8, R12 ;  /* 0x000000080d0c7225 */ /* 0x000fc8000780000c */
[C---:B------:R-:W-:Y:S02]  /*0960*/  IMAD R10, R15.reuse, R8, RZ ;  /* 0x000000080f0a7224 */ /* 0x040fe400078e02ff */
[----:B------:R-:W-:-:S04]  /*0970*/  IMAD.HI.U32 R13, P1, R15, R17, R12 ;  /* 0x000000110f0d7227 */ /* 0x000fc8000782000c */
[----:B------:R-:W-:Y:S01]  /*0980*/  IMAD.HI.U32 R8, R15, R8, RZ ;  /* 0x000000080f087227 */ /* 0x000fe200078e00ff */
[----:B------:R-:W-:-:S03]  /*0990*/  IADD3 R13, P2, PT, R10, R13, RZ ;  /* 0x0000000d0a0d7210 */ /* 0x000fc60007f5e0ff */
[----:B------:R-:W-:Y:S02]  /*09a0*/  IMAD.X R15, R8, 0x1, R15, P0 ;  /* 0x00000001080f7824 */ /* 0x000fe400000e060f */
[----:B------:R-:W-:-:S03]  /*09b0*/  IMAD.HI.U32 R8, R13, R6, RZ ;  /* 0x000000060d087227 */ /* 0x000fc600078e00ff */
[----:B------:R-:W-:Y:S01]  /*09c0*/  IADD3.X R15, PT, PT, RZ, RZ, R15, P2, P1 ;  /* 0x000000ffff0f7210 */ /* 0x000fe200017e240f */
[----:B------:R-:W-:-:S04]  /*09d0*/  IMAD.WIDE.U32 R8, R13, R7, R8 ;  /* 0x000000070d087225 */ /* 0x000fc800078e0008 */
[C---:B------:R-:W-:Y:S02]  /*09e0*/  IMAD R13, R15.reuse, R7, RZ ;  /* 0x000000070f0d7224 */ /* 0x040fe400078e02ff */
[----:B------:R-:W-:-:S04]  /*09f0*/  IMAD.HI.U32 R8, P0, R15, R6, R8 ;  /* 0x000000060f087227 */ /* 0x000fc80007800008 */
[----:B------:R-:W-:Y:S01]  /*0a00*/  IMAD.HI.U32 R15, R15, R7, RZ ;  /* 0x000000070f0f7227 */ /* 0x000fe200078e00ff */
[----:B------:R-:W-:-:S03]  /*0a10*/  IADD3 R10, P1, PT, R13, R8, RZ ;  /* 0x000000080d0a7210 */ /* 0x000fc60007f3e0ff */
[----:B------:R-:W-:-:S04]  /*0a20*/  IMAD.X R8, RZ, RZ, R15, P0 ;  /* 0x000000ffff087224 */ /* 0x000fc800000e060f */
[----:B------:R-:W-:Y:S02]  /*0a30*/  IMAD.X R12, RZ, RZ, R8, P1 ;  /* 0x000000ffff0c7224 */ /* 0x000fe400008e0608 */
[----:B------:R-:W-:-:S04]  /*0a40*/  IMAD.WIDE.U32 R8, R10, R11, RZ ;  /* 0x0000000b0a087225 */ /* 0x000fc800078e00ff */
[-C--:B------:R-:W-:Y:S01]  /*0a50*/  IMAD R14, R12, R11.reuse, R9 ;  /* 0x0000000b0c0e7224 */ /* 0x080fe200078e0209 */
[----:B------:R-:W-:Y:S02]  /*0a60*/  IADD3 R16, P0, PT, -R8, R6, RZ ;  /* 0x0000000608107210 */ /* 0x000fe40007f1e1ff */
[----:B------:R-:W-:Y:S02]  /*0a70*/  IADD3 R9, P2, PT, R10, 0x1, RZ ;  /* 0x000000010a097810 */ /* 0x000fe40007f5e0ff */
[----:B------:R-:W-:Y:S01]  /*0a80*/  IADD3 R8, P1, PT, -R11, R16, RZ ;  /* 0x000000100b087210 */ /* 0x000fe20007f3e1ff */
[----:B------:R-:W-:Y:S01]  /*0a90*/  IMAD.X R15, R7, 0x1, ~R14, P0 ;  /* 0x00000001070f7824 */ /* 0x000fe200000e0e0e */
[----:B------:R-:W-:Y:S02]  /*0aa0*/  ISETP.GE.U32.AND P0, PT, R16, R11, PT ;  /* 0x0000000b1000720c */ /* 0x000fe40003f06070 */
[----:B------:R-:W-:Y:S02]  /*0ab0*/  IADD3.X R13, PT, PT, RZ, R12, RZ, P2, !PT ;  /* 0x0000000cff0d7210 */ /* 0x000fe400017fe4ff */
[----:B------:R-:W-:-:S02]  /*0ac0*/  ISETP.GE.U32.AND.EX P0, PT, R15, RZ, PT, P0 ;  /* 0x000000ff0f00720c */ /* 0x000fc40003f06100 */
[----:B------:R-:W-:Y:S02]  /*0ad0*/  IADD3.X R14, PT, PT, R15, -0x1, RZ, P1, !PT ;  /* 0xffffffff0f0e7810 */ /* 0x000fe40000ffe4ff */
[----:B------:R-:W-:Y:S02]  /*0ae0*/  SEL R8, R8, R16, P0 ;  /* 0x0000001008087207 */ /* 0x000fe40000000000 */
[----:B------:R-:W-:Y:S02]  /*0af0*/  SEL R9, R9, R10, P0 ;  /* 0x0000000a09097207 */ /* 0x000fe40000000000 */
[----:B------:R-:W-:Y:S02]  /*0b00*/  SEL R14, R14, R15, P0 ;  /* 0x0000000f0e0e7207 */ /* 0x000fe40000000000 */
[----:B------:R-:W-:Y:S02]  /*0b10*/  SEL R12, R13, R12, P0 ;  /* 0x0000000c0d0c7207 */ /* 0x000fe40000000000 */
[----:B------:R-:W-:Y:S01]  /*0b20*/  ISETP.GE.U32.AND P0, PT, R8, R11, PT ;  /* 0x0000000b0800720c */ /* 0x000fe20003f06070 */
[----:B------:R-:W-:Y:S01]  /*0b30*/  IMAD.MOV.U32 R8, RZ, RZ, R0 ;  /* 0x000000ffff087224 */ /* 0x000fe200078e0000 */
[----:B------:R-:W-:-:S02]  /*0b40*/  IADD3 R10, P2, PT, R9, 0x1, RZ ;  /* 0x00000001090a7810 */ /* 0x000fc40007f5e0ff */
[----:B------:R-:W-:Y:S02]  /*0b50*/  ISETP.GE.U32.AND.EX P0, PT, R14, RZ, PT, P0 ;  /* 0x000000ff0e00720c */ /* 0x000fe40003f06100 */
[----:B------:R-:W-:Y:S01]  /*0b60*/  ISETP.NE.U32.AND P1, PT, R11, RZ, PT ;  /* 0x000000ff0b00720c */ /* 0x000fe20003f25070 */
[----:B------:R-:W-:Y:S01]  /*0b70*/  IMAD.X R13, RZ, RZ, R12, P2 ;  /* 0x000000ffff0d7224 */ /* 0x000fe200010e060c */
[----:B------:R-:W-:Y:S01]  /*0b80*/  SEL R10, R10, R9, P0 ;  /* 0x000000090a0a7207 */ /* 0x000fe20000000000 */
[----:B------:R-:W-:Y:S01]  /*0b90*/  IMAD.MOV.U32 R9, RZ, RZ, 0x0 ;  /* 0x00000000ff097424 */ /* 0x000fe200078e00ff */
[----:B------:R-:W-:Y:S02]  /*0ba0*/  ISETP.NE.AND.EX P1, PT, RZ, RZ, PT, P1 ;  /* 0x000000ffff00720c */ /* 0x000fe40003f25310 */
[----:B------:R-:W-:Y:S02]  /*0bb0*/  SEL R13, R13, R12, P0 ;  /* 0x0000000c0d0d7207 */ /* 0x000fe40000000000 */
[----:B------:R-:W-:-:S02]  /*0bc0*/  SEL R10, R10, 0xffffffff, P1 ;  /* 0xffffffff0a0a7807 */ /* 0x000fc40000800000 */
[----:B------:R-:W-:Y:S01]  /*0bd0*/  SEL R13, R13, 0xffffffff, P1 ;  /* 0xffffffff0d0d7807 */ /* 0x000fe20000800000 */
[----:B------:R-:W-:Y:S06]  /*0be0*/  RET.REL.NODEC R8 `(_Z19gpu_make_iterationsP8aux_argsPi) ;  /* 0xfffffff408047950 */ /* 0x000fec0003c3ffff */
        .weak           $__internal_1_$__cuda_sm3x_div_rn_noftz_f32_slowpath
        .type           $__internal_1_$__cuda_sm3x_div_rn_noftz_f32_slowpath,@function
        .size           $__internal_1_$__cuda_sm3x_div_rn_noftz_f32_slowpath,(.L_x_17 - $__internal_1_$__cuda_sm3x_div_rn_noftz_f32_slowpath)
$__internal_1_$__cuda_sm3x_div_rn_noftz_f32_slowpath:
[----:B------:R-:W-:Y:S02]  /*0bf0*/  SHF.R.U32.HI R13, RZ, 0x17, R3 ;  /* 0x00000017ff0d7819 */ /* 0x000fe40000011603 */
[----:B------:R-:W-:Y:S02]  /*0c00*/  SHF.R.U32.HI R11, RZ, 0x17, R0 ;  /* 0x00000017ff0b7819 */ /* 0x000fe40000011600 */
[----:B------:R-:W-:Y:S02]  /*0c10*/  LOP3.LUT R13, R13, 0xff, RZ, 0xc0, !PT ;  /* 0x000000ff0d0d7812 */ /* 0x000fe400078ec0ff */
[----:B------:R-:W-:Y:S02]  /*0c20*/  LOP3.LUT R16, R11, 0xff, RZ, 0xc0, !PT ;  /* 0x000000ff0b107812 */ /* 0x000fe400078ec0ff */
[----:B------:R-:W-:-:S03]  /*0c30*/  IADD3 R15, PT, PT, R13, -0x1, RZ ;  /* 0xffffffff0d0f7810 */ /* 0x000fc60007ffe0ff */
[----:B------:R-:W-:Y:S01]  /*0c40*/  VIADD R14, R16, 0xffffffff ;  /* 0xffffffff100e7836 */ /* 0x000fe20000000000 */
[----:B------:R-:W-:-:S04]  /*0c50*/  ISETP.GT.U32.AND P0, PT, R15, 0xfd, PT ;  /* 0x000000fd0f00780c */ /* 0x000fc80003f04070 */
[----:B------:R-:W-:-:S13]  /*0c60*/  ISETP.GT.U32.OR P0, PT, R14, 0xfd, P0 ;  /* 0x000000fd0e00780c */ /* 0x000fda0000704470 */
[----:B------:R-:W-:Y:S01]  /*0c70*/  @!P0 IMAD.MOV.U32 R11, RZ, RZ, RZ ;  /* 0x000000ffff0b8224 */ /* 0x000fe200078e00ff */
[----:B------:R-:W-:Y:S06]  /*0c80*/  @!P0 BRA `(.L_x_7) ;  /* 0x00000000005c8947 */ /* 0x000fec0003800000 */
[----:B------:R-:W-:Y:S02]  /*0c90*/  FSETP.GTU.FTZ.AND P0, PT, |R0|, +INF , PT ;  /* 0x7f8000000000780b */ /* 0x000fe40003f1c200 */
[----:B------:R-:W-:-:S04]  /*0ca0*/  FSETP.GTU.FTZ.AND P1, PT, |R3|, +INF , PT ;  /* 0x7f8000000300780b */ /* 0x000fc80003f3c200 */
[----:B------:R-:W-:-:S13]  /*0cb0*/  PLOP3.LUT P0, PT, P0, P1, PT, 0xf8, 0x8f ;  /* 0x00000000008f781c */ /* 0x000fda0000703f70 */
[----:B------:R-:W-:Y:S05]  /*0cc0*/  @P0 BRA `(.L_x_8) ;  /* 0x0000000400440947 */ /* 0x000fea0003800000 */
[----:B------:R-:W-:-:S13]  /*0cd0*/  LOP3.LUT P0, RZ, R3, 0x7fffffff, R0, 0xc8, !PT ;  /* 0x7fffffff03ff7812 */ /* 0x000fda000780c800 */
[----:B------:R-:W-:Y:S05]  /*0ce0*/  @!P0 BRA `(.L_x_9) ;  /* 0x0000000400348947 */ /* 0x000fea0003800000 */
[C---:B------:R-:W-:Y:S02]  /*0cf0*/  FSETP.NEU.FTZ.AND P2, PT, |R0|.reuse, +INF , PT ;  /* 0x7f8000000000780b */ /* 0x040fe40003f5d200 */
[----:B------:R-:W-:Y:S02]  /*0d00*/  FSETP.NEU.FTZ.AND P1, PT, |R3|, +INF , PT ;  /* 0x7f8000000300780b */ /* 0x000fe40003f3d200 */
[----:B------:R-:W-:-:S11]  /*0d10*/  FSETP.NEU.FTZ.AND P0, PT, |R0|, +INF , PT ;  /* 0x7f8000000000780b */ /* 0x000fd60003f1d200 */
[----:B------:R-:W-:Y:S05]  /*0d20*/  @!P1 BRA !P2, `(.L_x_9) ;  /* 0x0000000400249947 */ /* 0x000fea0005000000 */
[----:B------:R-:W-:-:S04]  /*0d30*/  LOP3.LUT P2, RZ, R0, 0x7fffffff, RZ, 0xc0, !PT ;  /* 0x7fffffff00ff7812 */ /* 0x000fc8000784c0ff */
[----:B------:R-:W-:-:S13]  /*0d40*/  PLOP3.LUT P1, PT, P1, P2, PT, 0x2f, 0xf2 ;  /* 0x0000000000f2781c */ /* 0x000fda0000f24577 */
[----:B------:R-:W-:Y:S05]  /*0d50*/  @P1 BRA `(.L_x_10) ;  /* 0x0000000400101947 */ /* 0x000fea0003800000 */
[----:B------:R-:W-:-:S04]  /*0d60*/  LOP3.LUT P1, RZ, R3, 0x7fffffff, RZ, 0xc0, !PT ;  /* 0x7fffffff03ff7812 */ /* 0x000fc8000782c0ff */
[----:B------:R-:W-:-:S13]  /*0d70*/  PLOP3.LUT P0, PT, P0, P1, PT, 0x2f, 0xf2 ;  /* 0x0000000000f2781c */ /* 0x000fda0000702577 */
[----:B------:R-:W-:Y:S05]  /*0d80*/  @P0 BRA `(.L_x_11) ;  /* 0x0000000000f80947 */ /* 0x000fea0003800000 */
[----:B------:R-:W-:Y:S02]  /*0d90*/  ISETP.GE.AND P0, PT, R14, RZ, PT ;  /* 0x000000ff0e00720c */ /* 0x000fe40003f06270 */
[----:B------:R-:W-:-:S11]  /*0da0*/  ISETP.GE.AND P1, PT, R15, RZ, PT ;  /* 0x000000ff0f00720c */ /* 0x000fd60003f26270 */
[----:B------:R-:W-:Y:S01]  /*0db0*/  @P0 IMAD.MOV.U32 R11, RZ, RZ, RZ ;  /* 0x000000ffff0b0224 */ /* 0x000fe200078e00ff */
[----:B------:R-:W-:Y:S01]  /*0dc0*/  @!P0 MOV R11, 0xffffffc0 ;  /* 0xffffffc0000b8802 */ /* 0x000fe20000000f00 */
[----:B------:R-:W-:Y:S01]  /*0dd0*/  @!P0 FFMA R0, R0, 1.84467440737095516160e+19, RZ ;  /* 0x5f80000000008823 */ /* 0x000fe200000000ff */
[----:B------:R-:W-:-:S03]  /*0de0*/  @!P1 FFMA R3, R3, 1.84467440737095516160e+19, RZ ;  /* 0x5f80000003039823 */ /* 0x000fc600000000ff */
[----:B------:R-:W-:-:S07]  /*0df0*/  @!P1 VIADD R11, R11, 0x40 ;  /* 0x000000400b0b9836 */ /* 0x000fce0000000000 */
.L_x_7:
[----:B------:R-:W-:-:S05]  /*0e00*/  LEA R14, R13, 0xc0800000, 0x17 ;  /* 0xc08000000d0e7811 */ /* 0x000fca00078eb8ff */
[----:B------:R-:W-:Y:S02]  /*0e10*/  IMAD.IADD R14, R3, 0x1, -R14 ;  /* 0x00000001030e7824 */ /* 0x000fe400078e0a0e */
[----:B------:R-:W-:Y:S02]  /*0e20*/  VIADD R3, R16, 0xffffff81 ;  /* 0xffffff8110037836 */ /* 0x000fe40000000000 */
[----:B------:R0:W1:Y:S01]  /*0e30*/  MUFU.RCP R15, R14 ;  /* 0x0000000e000f7308 */ /* 0x0000620000001000 */
[----:B------:R-:W-:Y:S01]  /*0e40*/  FADD.FTZ R17, -R14, -RZ ;  /* 0x800000ff0e117221 */ /* 0x000fe20000010100 */
[C---:B------:R-:W-:Y:S01]  /*0e50*/  IMAD R0, R3.reuse, -0x800000, R0 ;  /* 0xff80000003007824 */ /* 0x040fe200078e0200 */
[----:B0-----:R-:W-:-:S04]  /*0e60*/  IADD3 R14, PT, PT, R3, 0x7f, -R13 ;  /* 0x0000007f030e7810 */ /* 0x001fc80007ffe80d */
[----:B------:R-:W-:Y:S01]  /*0e70*/  IADD3 R14, PT, PT, R14, R11, RZ ;  /* 0x0000000b0e0e7210 */ /* 0x000fe20007ffe0ff */
[----:B-1----:R-:W-:-:S04]  /*0e80*/  FFMA R16, R15, R17, 1 ;  /* 0x3f8000000f107423 */ /* 0x002fc80000000011 */
[----:B------:R-:W-:-:S04]  /*0e90*/  FFMA R18, R15, R16, R15 ;  /* 0x000000100f127223 */ /* 0x000fc8000000000f */
[----:B------:R-:W-:-:S04]  /*0ea0*/  FFMA R15, R0, R18, RZ ;  /* 0x00000012000f7223 */ /* 0x000fc800000000ff */
[----:B------:R-:W-:-:S04]  /*0eb0*/  FFMA R16, R17, R15, R0 ;  /* 0x0000000f11107223 */ /* 0x000fc80000000000 */
[----:B------:R-:W-:-:S04]  /*0ec0*/  FFMA R15, R18, R16, R15 ;  /* 0x00000010120f7223 */ /* 0x000fc8000000000f */
[----:B------:R-:W-:-:S04]  /*0ed0*/  FFMA R16, R17, R15, R0 ;  /* 0x0000000f11107223 */ /* 0x000fc80000000000 */
[----:B------:R-:W-:-:S05]  /*0ee0*/  FFMA R0, R18, R16, R15 ;  /* 0x0000001012007223 */ /* 0x000fca000000000f */
[----:B------:R-:W-:-:S04]  /*0ef0*/  SHF.R.U32.HI R3, RZ, 0x17, R0 ;  /* 0x00000017ff037819 */ /* 0x000fc80000011600 */
[----:B------:R-:W-:-:S05]  /*0f00*/  LOP3.LUT R3, R3, 0xff, RZ, 0xc0, !PT ;  /* 0x000000ff03037812 */ /* 0x000fca00078ec0ff */
[----:B------:R-:W-:-:S04]  /*0f10*/  IMAD.IADD R13, R3, 0x1, R14 ;  /* 0x00000001030d7824 */ /* 0x000fc800078e020e */
[----:B------:R-:W-:-:S05]  /*0f20*/  VIADD R3, R13, 0xffffffff ;  /* 0xffffffff0d037836 */ /* 0x000fca0000000000 */
[----:B------:R-:W-:-:S13]  /*0f30*/  ISETP.GE.U32.AND P0, PT, R3, 0xfe, PT ;  /* 0x000000fe0300780c */ /* 0x000fda0003f06070 */
[----:B------:R-:W-:Y:S05]  /*0f40*/  @!P0 BRA `(.L_x_12) ;  /* 0x0000000000808947 */ /* 0x000fea0003800000 */
[----:B------:R-:W-:-:S13]  /*0f50*/  ISETP.GT.AND P0, PT, R13, 0xfe, PT ;  /* 0x000000fe0d00780c */ /* 0x000fda0003f04270 */
[----:B------:R-:W-:Y:S05]  /*0f60*/  @P0 BRA `(.L_x_13) ;  /* 0x00000000006c0947 */ /* 0x000fea0003800000 */
[----:B------:R-:W-:-:S13]  /*0f70*/  ISETP.GE.AND P0, PT, R13, 0x1, PT ;  /* 0x000000010d00780c */ /* 0x000fda0003f06270 */
[----:B------:R-:W-:Y:S05]  /*0f80*/  @P0 BRA `(.L_x_14) ;  /* 0x0000000000980947 */ /* 0x000fea0003800000 */
[----:B------:R-:W-:Y:S02]  /*0f90*/  ISETP.GE.AND P0, PT, R13, -0x18, PT ;  /* 0xffffffe80d00780c */ /* 0x000fe40003f06270 */
[----:B------:R-:W-:-:S11]  /*0fa0*/  LOP3.LUT R0, R0, 0x80000000, RZ, 0xc0, !PT ;  /* 0x8000000000007812 */ /* 0x000fd600078ec0ff */
[----:B------:R-:W-:Y:S05]  /*0fb0*/  @!P0 BRA `(.L_x_14) ;  /* 0x00000000008c8947 */ /* 0x000fea0003800000 */
[CCC-:B------:R-:W-:Y:S01]  /*0fc0*/  FFMA.RZ R3, R18.reuse, R16.reuse, R15.reuse ;  /* 0x0000001012037223 */ /* 0x1c0fe2000000c00f */
[CCC-:B------:R-:W-:Y:S01]  /*0fd0*/  FFMA.RM R14, R18.reuse, R16.reuse, R15.reuse ;  /* 0x00000010120e7223 */ /* 0x1c0fe2000000400f */
[C---:B------:R-:W-:Y:S02]  /*0fe0*/  ISETP.NE.AND P2, PT, R13.reuse, RZ, PT ;  /* 0x000000ff0d00720c */ /* 0x040fe40003f45270 */
[----:B------:R-:W-:Y:S02]  /*0ff0*/  ISETP.NE.AND P1, PT, R13, RZ, PT ;  /* 0x000000ff0d00720c */ /* 0x000fe40003f25270 */
[----:B------:R-:W-:Y:S01]  /*1000*/  LOP3.LUT R11, R3, 0x7fffff, RZ, 0xc0, !PT ;  /* 0x007fffff030b7812 */ /* 0x000fe200078ec0ff */
[----:B------:R-:W-:Y:S01]  /*1010*/  FFMA.RP R3, R18, R16, R15 ;  /* 0x0000001012037223 */ /* 0x000fe2000000800f */
[----:B------:R-:W-:Y:S01]  /*1020*/  IADD3 R16, PT, PT, R13, 0x20, RZ ;  /* 0x000000200d107810 */ /* 0x000fe20007ffe0ff */
[----:B------:R-:W-:Y:S01]  /*1030*/  IMAD.MOV R13, RZ, RZ, -R13 ;  /* 0x000000ffff0d7224 */ /* 0x000fe200078e0a0d */
[----:B------:R-:W-:-:S02]  /*1040*/  LOP3.LUT R11, R11, 0x800000, RZ, 0xfc, !PT ;  /* 0x008000000b0b7812 */ /* 0x000fc400078efcff */
[----:B------:R-:W-:Y:S02]  /*1050*/  FSETP.NEU.FTZ.AND P0, PT, R3, R14, PT ;  /* 0x0000000e0300720b */ /* 0x000fe40003f1d000 */
[----:B------:R-:W-:Y:S02]  /*1060*/  SHF.L.U32 R16, R11, R16, RZ ;  /* 0x000000100b107219 */ /* 0x000fe400000006ff */
[----:B------:R-:W-:Y:S02]  /*1070*/  SEL R14, R13, RZ, P2 ;  /* 0x000000ff0d0e7207 */ /* 0x000fe40001000000 */
[----:B------:R-:W-:Y:S02]  /*1080*/  ISETP.NE.AND P1, PT, R16, RZ, P1 ;  /* 0x000000ff1000720c */ /* 0x000fe40000f25270 */
[----:B------:R-:W-:Y:S02]  /*1090*/  SHF.R.U32.HI R14, RZ, R14, R11 ;  /* 0x0000000eff0e7219 */ /* 0x000fe4000001160b */
[----:B------:R-:W-:-:S02]  /*10a0*/  PLOP3.LUT P0, PT, P0, P1, PT, 0xf8, 0x8f ;  /* 0x00000000008f781c */ /* 0x000fc40000703f70 */
[----:B------:R-:W-:Y:S02]  /*10b0*/  SHF.R.U32.HI R16, RZ, 0x1, R14 ;  /* 0x00000001ff107819 */ /* 0x000fe4000001160e */
[----:B------:R-:W-:-:S04]  /*10c0*/  SEL R3, RZ, 0x1, !P0 ;  /* 0x00000001ff037807 */ /* 0x000fc80004000000 */
[----:B------:R-:W-:-:S04]  /*10d0*/  LOP3.LUT R3, R3, 0x1, R16, 0xf8, !PT ;  /* 0x0000000103037812 */ /* 0x000fc800078ef810 */
[----:B------:R-:W-:-:S05]  /*10e0*/  LOP3.LUT R3, R3, R14, RZ, 0xc0, !PT ;  /* 0x0000000e03037212 */ /* 0x000fca00078ec0ff */
[----:B------:R-:W-:-:S05]  /*10f0*/  IMAD.IADD R3, R16, 0x1, R3 ;  /* 0x0000000110037824 */ /* 0x000fca00078e0203 */
[----:B------:R-:W-:Y:S01]  /*1100*/  LOP3.LUT R0, R3, R0, RZ, 0xfc, !PT ;  /* 0x0000000003007212 */ /* 0x000fe200078efcff */
[----:B------:R-:W-:Y:S06]  /*1110*/  BRA `(.L_x_14) ;  /* 0x0000000000347947 */ /* 0x000fec0003800000 */
.L_x_13:
[----:B------:R-:W-:-:S04]  /*1120*/  LOP3.LUT R0, R0, 0x80000000, RZ, 0xc0, !PT ;  /* 0x8000000000007812 */ /* 0x000fc800078ec0ff */
[----:B------:R-:W-:Y:S01]  /*1130*/  LOP3.LUT R0, R0, 0x7f800000, RZ, 0xfc, !PT ;  /* 0x7f80000000007812 */ /* 0x000fe200078efcff */
[----:B------:R-:W-:Y:S06]  /*1140*/  BRA `(.L_x_14) ;  /* 0x0000000000287947 */ /* 0x000fec0003800000 */
.L_x_12:
[----:B------:R-:W-:Y:S01]  /*1150*/  LEA R0, R14, R0, 0x17 ;  /* 0x000000000e007211 */ /* 0x000fe200078eb8ff */
[----:B------:R-:W-:Y:S06]  /*1160*/  BRA `(.L_x_14) ;  /* 0x0000000000207947 */ /* 0x000fec0003800000 */
.L_x_11:
[----:B------:R-:W-:-:S04]  /*1170*/  LOP3.LUT R0, R3, 0x80000000, R0, 0x48, !PT ;  /* 0x8000000003007812 */ /* 0x000fc800078e4800 */
[----:B------:R-:W-:Y:S01]  /*1180*/  LOP3.LUT R0, R0, 0x7f800000, RZ, 0xfc, !PT ;  /* 0x7f80000000007812 */ /* 0x000fe200078efcff */
[----:B------:R-:W-:Y:S06]  /*1190*/  BRA `(.L_x_14) ;  /* 0x0000000000147947 */ /* 0x000fec0003800000 */
.L_x_10:
[----:B------:R-:W-:Y:S01]  /*11a0*/  LOP3.LUT R0, R3, 0x80000000, R0, 0x48, !PT ;  /* 0x8000000003007812 */ /* 0x000fe200078e4800 */
[----:B------:R-:W-:Y:S06]  /*11b0*/  BRA `(.L_x_14) ;  /* 0x00000000000c7947 */ /* 0x000fec0003800000 */
.L_x_9:
[----:B------:R-:W0:Y:S01]  /*11c0*/  MUFU.RSQ R0, -QNAN ;  /* 0xffc0000000007908 */ /* 0x000e220000001400 */
[----:B------:R-:W-:Y:S05]  /*11d0*/  BRA `(.L_x_14) ;  /* 0x0000000000047947 */ /* 0x000fea0003800000 */
.L_x_8:
[----:B------:R-:W-:-:S07]  /*11e0*/  FADD.FTZ R0, R0, R3 ;  /* 0x0000000300007221 */ /* 0x000fce0000010000 */
.L_x_14:
[----:B------:R-:W-:-:S04]  /*11f0*/  IMAD.MOV.U32 R13, RZ, RZ, 0x0 ;  /* 0x00000000ff0d7424 */ /* 0x000fc800078e00ff */
[----:B0-----:R-:W-:Y:S05]  /*1200*/  RET.REL.NODEC R12 `(_Z19gpu_make_iterationsP8aux_argsPi) ;  /* 0xffffffec0c7c7950 */ /* 0x001fea0003c3ffff */
.L_x_15:
[----:B------:R-:W-:-:S00]  /*1210*/  BRA `(.L_x_15) ;  /* 0xfffffffc00fc7947 */ /* 0x000fc0000383ffff */
[----:B------:R-:W-:-:S00]  /*1220*/  NOP ;  /* 0x0000000000007918 */ /* 0x000fc00000000000 */
        /* <DEDUP_REMOVED lines=13> */
.L_x_17:


//--------------------- .nv.shared.reserved.0     --------------------------
	.section	.nv.shared.reserved.0,"aw",@nobits
	.weak		__nv_reservedSMEM_offset_0_alias
	.size		__nv_reservedSMEM_offset_0_alias, 0, 64
	.other		__nv_reservedSMEM_offset_0_alias,@"STO_CUDA_RESERVED_SHARED STV_DEFAULT"
__nv_reservedSMEM_offset_0_alias:
	.zero		0
	.zero		64


//--------------------- .nv.constant0._Z19gpu_make_iterationsP8aux_argsPi --------------------------
	.section	.nv.constant0._Z19gpu_make_iterationsP8aux_argsPi,"a",@progbits
	.sectionflags	@""
	.align	4
.nv.constant0._Z19gpu_make_iterationsP8aux_argsPi:
	.zero		912


//--------------------- SYMBOLS --------------------------

	.type		.nv.reservedSmem.offset0,@object
	.size		.nv.reservedSmem.offset0,0x4
